//
// Generated by NVIDIA NVVM Compiler
//
// Compiler Build ID: CL-36424714
// Cuda compilation tools, release 13.0, V13.0.88
// Based on NVVM 20.0.0
//

.version 9.0
.target sm_100
.address_size 64

	// .globl	_Z3dotPdS_S_

.visible .entry _Z3dotPdS_S_(
	.param .u64 .ptr .align 1 _Z3dotPdS_S__param_0,
	.param .u64 .ptr .align 1 _Z3dotPdS_S__param_1,
	.param .u64 .ptr .align 1 _Z3dotPdS_S__param_2
)
{
	.reg .pred 	%p<2>;
	.reg .b32 	%r<13>;
	.reg .b64 	%rd<17>;
	.reg .b64 	%fd<28>;

	ld.param.u64 	%rd6, [_Z3dotPdS_S__param_0];
	ld.param.u64 	%rd7, [_Z3dotPdS_S__param_1];
	ld.param.u64 	%rd8, [_Z3dotPdS_S__param_2];
	cvta.to.global.u64 	%rd9, %rd7;
	cvta.to.global.u64 	%rd10, %rd6;
	cvta.to.global.u64 	%rd11, %rd8;
	mov.u32 	%r7, %ctaid.x;
	mov.u32 	%r8, %ntid.x;
	mov.u32 	%r9, %tid.x;
	mad.lo.s32 	%r10, %r7, %r8, %r9;
	mul.wide.s32 	%rd12, %r10, 8;
	add.s64 	%rd1, %rd11, %rd12;
	mov.b64 	%rd13, 0;
	st.global.u64 	[%rd1], %rd13;
	mul.lo.s32 	%r11, %r10, 1000;
	add.s64 	%rd2, %rd10, 32;
	add.s64 	%rd16, %rd9, 32;
	mov.b32 	%r12, 0;
	mov.f64 	%fd27, 0d0000000000000000;
$L__BB0_1:
	mul.wide.s32 	%rd14, %r11, 8;
	add.s64 	%rd15, %rd2, %rd14;
	ld.global.f64 	%fd4, [%rd15+-32];
	ld.global.f64 	%fd5, [%rd16+-32];
	fma.rn.f64 	%fd6, %fd4, %fd5, %fd27;
	st.global.f64 	[%rd1], %fd6;
	ld.global.f64 	%fd7, [%rd15+-24];
	ld.global.f64 	%fd8, [%rd16+-24];
	fma.rn.f64 	%fd9, %fd7, %fd8, %fd6;
	st.global.f64 	[%rd1], %fd9;
	ld.global.f64 	%fd10, [%rd15+-16];
	ld.global.f64 	%fd11, [%rd16+-16];
	fma.rn.f64 	%fd12, %fd10, %fd11, %fd9;
	st.global.f64 	[%rd1], %fd12;
	ld.global.f64 	%fd13, [%rd15+-8];
	ld.global.f64 	%fd14, [%rd16+-8];
	fma.rn.f64 	%fd15, %fd13, %fd14, %fd12;
	st.global.f64 	[%rd1], %fd15;
	ld.global.f64 	%fd16, [%rd15];
	ld.global.f64 	%fd17, [%rd16];
	fma.rn.f64 	%fd18, %fd16, %fd17, %fd15;
	st.global.f64 	[%rd1], %fd18;
	ld.global.f64 	%fd19, [%rd15+8];
	ld.global.f64 	%fd20, [%rd16+8];
	fma.rn.f64 	%fd21, %fd19, %fd20, %fd18;
	st.global.f64 	[%rd1], %fd21;
	ld.global.f64 	%fd22, [%rd15+16];
	ld.global.f64 	%fd23, [%rd16+16];
	fma.rn.f64 	%fd24, %fd22, %fd23, %fd21;
	st.global.f64 	[%rd1], %fd24;
	ld.global.f64 	%fd25, [%rd15+24];
	ld.global.f64 	%fd26, [%rd16+24];
	fma.rn.f64 	%fd27, %fd25, %fd26, %fd24;
	st.global.f64 	[%rd1], %fd27;
	add.s32 	%r12, %r12, 8;
	add.s32 	%r11, %r11, 8;
	add.s64 	%rd16, %rd16, 64;
	setp.ne.s32 	%p1, %r12, 1000;
	@%p1 bra 	$L__BB0_1;
	ret;

}


// ===== COMPILED SASS (sm_100) =====

	.target	sm_100

	.elftype	@"ET_EXEC"


//--------------------- .note.nv.tkinfo           --------------------------
	.section	.note.nv.tkinfo,"",@"SHT_NOTE"
	.sectionflags	@"SHF_NOTE_NV_TKINFO"
	.tkinfo
        /*0018*/ 	.word	0x00000002
        /*0030*/ 	.string	""
        /*0030*/ 	.string	"ptxas"
        /*0030*/ 	.string	"Cuda compilation tools, release 13.0, V13.0.88"
        /*0030*/ 	.string	"Build cuda_13.0.r13.0/compiler.36424714_0"
        /*0030*/ 	.string	"-arch sm_100 -m 64 "



//--------------------- .note.nv.cuinfo           --------------------------
	.section	.note.nv.cuinfo,"",@"SHT_NOTE"
	.sectionflags	@"SHF_NOTE_NV_CUINFO"
        /*0018*/ 	.short	0x0002
        /*001a*/ 	.short	0x0064
        /*001c*/ 	.short	0x0082
	.zero		2


//--------------------- .nv.info                  --------------------------
	.section	.nv.info,"",@"SHT_CUDA_INFO"
	.align	4


	//----- nvinfo : EIATTR_REGCOUNT
	.align		4
        /*0000*/ 	.byte	0x04, 0x2f
        /*0002*/ 	.short	(.L_1 - .L_0)
	.align		4
.L_0:
        /*0004*/ 	.word	index@(_Z3dotPdS_S_)
        /*0008*/ 	.word	0x0000001a


	//----- nvinfo : EIATTR_FRAME_SIZE
	.align		4
.L_1:
        /*000c*/ 	.byte	0x04, 0x11
        /*000e*/ 	.short	(.L_3 - .L_2)
	.align		4
.L_2:
        /*0010*/ 	.word	index@(_Z3dotPdS_S_)
        /*0014*/ 	.word	0x00000000


	//----- nvinfo : EIATTR_MIN_STACK_SIZE
	.align		4
.L_3:
        /*0018*/ 	.byte	0x04, 0x12
        /*001a*/ 	.short	(.L_5 - .L_4)
	.align		4
.L_4:
        /*001c*/ 	.word	index@(_Z3dotPdS_S_)
        /*0020*/ 	.word	0x00000000
.L_5:


//--------------------- .nv.compat                --------------------------
	.section	.nv.compat,"",@"SHT_CUDA_COMPAT_INFO"
	.align	4
        /*0000*/ 	.byte	0x02, 0x09, 0x00, 0x00, 0x02, 0x02, 0x01, 0x00, 0x02, 0x05, 0x05, 0x00, 0x03, 0x07, 0x01, 0x01
        /*0010*/ 	.byte	0x02, 0x03, 0x00, 0x00, 0x02, 0x06, 0x01, 0x00, 0x04, 0x0b, 0x08, 0x00, 0x01, 0x00, 0x00, 0x00
        /*0020*/ 	.byte	0x00, 0x00, 0x00, 0x00


//--------------------- .nv.info._Z3dotPdS_S_     --------------------------
	.section	.nv.info._Z3dotPdS_S_,"",@"SHT_CUDA_INFO"
	.sectionflags	@""
	.align	4


	//----- nvinfo : EIATTR_CUDA_API_VERSION
	.align		4
        /*0000*/ 	.byte	0x04, 0x37
        /*0002*/ 	.short	(.L_7 - .L_6)
.L_6:
        /*0004*/ 	.word	0x00000082


	//----- nvinfo : EIATTR_KPARAM_INFO
	.align		4
.L_7:
        /*0008*/ 	.byte	0x04, 0x17
        /*000a*/ 	.short	(.L_9 - .L_8)
.L_8:
        /*000c*/ 	.word	0x00000000
        /*0010*/ 	.short	0x0002
        /*0012*/ 	.short	0x0010
        /*0014*/ 	.byte	0x00, 0xf5, 0x21, 0x00


	//----- nvinfo : EIATTR_KPARAM_INFO
	.align		4
.L_9:
        /*0018*/ 	.byte	0x04, 0x17
        /*001a*/ 	.short	(.L_11 - .L_10)
.L_10:
        /*001c*/ 	.word	0x00000000
        /*0020*/ 	.short	0x0001
        /*0022*/ 	.short	0x0008
        /*0024*/ 	.byte	0x00, 0xf5, 0x21, 0x00


	//----- nvinfo : EIATTR_KPARAM_INFO
	.align		4
.L_11:
        /*0028*/ 	.byte	0x04, 0x17
        /*002a*/ 	.short	(.L_13 - .L_12)
.L_12:
        /*002c*/ 	.word	0x00000000
        /*0030*/ 	.short	0x0000
        /*0032*/ 	.short	0x0000
        /*0034*/ 	.byte	0x00, 0xf5, 0x21, 0x00


	//----- nvinfo : EIATTR_SPARSE_MMA_MASK
	.align		4
.L_13:
        /*0038*/ 	.byte	0x03, 0x50
        /*003a*/ 	.short	0x0000


	//----- nvinfo : EIATTR_MAXREG_COUNT
	.align		4
        /*003c*/ 	.byte	0x03, 0x1b
        /*003e*/ 	.short	0x00ff


	//----- nvinfo : EIATTR_MERCURY_ISA_VERSION
	.align		4
        /*0040*/ 	.byte	0x03, 0x5f
        /*0042*/ 	.short	0x0101


	//----- nvinfo : EIATTR_VRC_CTA_INIT_COUNT
	.align		4
        /*0044*/ 	.byte	0x02, 0x4a
	.zero		1
	.zero		1


	//----- nvinfo : EIATTR_EXIT_INSTR_OFFSETS
	.align		4
        /*0048*/ 	.byte	0x04, 0x1c
        /*004a*/ 	.short	(.L_15 - .L_14)


	//   ....[0]....
.L_14:
        /*004c*/ 	.word	0x00000c60


	//----- nvinfo : EIATTR_CBANK_PARAM_SIZE
	.align		4
.L_15:
        /*0050*/ 	.byte	0x03, 0x19
        /*0052*/ 	.short	0x0018


	//----- nvinfo : EIATTR_PARAM_CBANK
	.align		4
        /*0054*/ 	.byte	0x04, 0x0a
        /*0056*/ 	.short	(.L_17 - .L_16)
	.align		4
.L_16:
        /*0058*/ 	.word	index@(.nv.constant0._Z3dotPdS_S_)
        /*005c*/ 	.short	0x0380
        /*005e*/ 	.short	0x0018


	//----- nvinfo : EIATTR_SW_WAR
	.align		4
.L_17:
        /*0060*/ 	.byte	0x04, 0x36
        /*0062*/ 	.short	(.L_19 - .L_18)
.L_18:
        /*0064*/ 	.word	0x00000008
.L_19:


//--------------------- .nv.callgraph             --------------------------
	.section	.nv.callgraph,"",@"SHT_CUDA_CALLGRAPH"
	.align	4
	.sectionentsize	8
	.align		4
        /*0000*/ 	.word	0x00000000
	.align		4
        /*0004*/ 	.word	0xffffffff
	.align		4
        /*0008*/ 	.word	0x00000000
	.align		4
        /*000c*/ 	.word	0xfffffffe
	.align		4
        /*0010*/ 	.word	0x00000000
	.align		4
        /*0014*/ 	.word	0xfffffffd
	.align		4
        /*0018*/ 	.word	0x00000000
	.align		4
        /*001c*/ 	.word	0xfffffffc


//--------------------- .text._Z3dotPdS_S_        --------------------------
	.section	.text._Z3dotPdS_S_,"ax",@progbits
	.align	128
        .global         _Z3dotPdS_S_
        .type           _Z3dotPdS_S_,@function
        .size           _Z3dotPdS_S_,(.L_x_2 - _Z3dotPdS_S_)
        .other          _Z3dotPdS_S_,@"STO_CUDA_ENTRY STV_DEFAULT"
_Z3dotPdS_S_:
.text._Z3dotPdS_S_:
[----:B------:R-:W-:Y:S01]  /*0000*/  LDC R1, c[0x0][0x37c] ;  /* 0x0000df00ff017b82 */ /* 0x000fe20000000800 */
[----:B------:R-:W0:Y:S07]  /*0010*/  S2R R0, SR_TID.X ;  /* 0x0000000000007919 */ /* 0x000e2e0000002100 */
[----:B------:R-:W0:Y:S01]  /*0020*/  S2UR UR4, SR_CTAID.X ;  /* 0x00000000000479c3 */ /* 0x000e220000002500 */
[----:B------:R-:W1:Y:S01]  /*0030*/  LDCU.64 UR12, c[0x0][0x358] ;  /* 0x00006b00ff0c77ac */ /* 0x000e620008000a00 */
[----:B------:R-:W-:Y:S01]  /*0040*/  CS2R R12, SRZ ;  /* 0x00000000000c7805 */ /* 0x000fe2000001ff00 */
[----:B------:R-:W2:Y:S05]  /*0050*/  LDCU.128 UR8, c[0x0][0x380] ;  /* 0x00007000ff0877ac */ /* 0x000eaa0008000c00 */
[----:B------:R-:W0:Y:S08]  /*0060*/  LDC R9, c[0x0][0x360] ;  /* 0x0000d800ff097b82 */ /* 0x000e300000000800 */
[----:B------:R-:W3:Y:S01]  /*0070*/  LDC.64 R2, c[0x0][0x390] ;  /* 0x0000e400ff027b82 */ /* 0x000ee20000000a00 */
[----:B--2---:R-:W-:-:S04]  /*0080*/  UIADD3 UR6, UP0, UPT, UR8, 0x20, URZ ;  /* 0x0000002008067890 */ /* 0x004fc8000ff1e0ff */
[----:B------:R-:W-:Y:S02]  /*0090*/  UIADD3.X UR7, UPT, UPT, URZ, UR9, URZ, UP0, !UPT ;  /* 0x00000009ff077290 */ /* 0x000fe400087fe4ff */
[----:B------:R-:W-:Y:S01]  /*00a0*/  MOV R6, UR6 ;  /* 0x0000000600067c02 */ /* 0x000fe20008000f00 */
[----:B0-----:R-:W-:Y:S01]  /*00b0*/  IMAD R9, R9, UR4, R0 ;  /* 0x0000000409097c24 */ /* 0x001fe2000f8e0200 */
[----:B------:R-:W-:Y:S02]  /*00c0*/  UIADD3 UR4, UP1, UPT, UR10, 0x20, URZ ;  /* 0x000000200a047890 */ /* 0x000fe4000ff3e0ff */
[----:B------:R-:W-:Y:S02]  /*00d0*/  MOV R7, UR7 ;  /* 0x0000000700077c02 */ /* 0x000fe40008000f00 */
[----:B------:R-:W-:Y:S02]  /*00e0*/  UIADD3.X UR5, UPT, UPT, URZ, UR11, URZ, UP1, !UPT ;  /* 0x0000000bff057290 */ /* 0x000fe40008ffe4ff */
[----:B------:R-:W-:Y:S01]  /*00f0*/  MOV R0, UR4 ;  /* 0x0000000400007c02 */ /* 0x000fe20008000f00 */
[----:B---3--:R-:W-:Y:S01]  /*0100*/  IMAD.WIDE R2, R9, 0x8, R2 ;  /* 0x0000000809027825 */ /* 0x008fe200078e0202 */
[----:B------:R-:W-:-:S03]  /*0110*/  UMOV UR4, URZ ;  /* 0x000000ff00047c82 */ /* 0x000fc60008000000 */
[----:B------:R-:W-:Y:S01]  /*0120*/  IMAD R9, R9, 0x3e8, RZ ;  /* 0x000003e809097824 */ /* 0x000fe200078e02ff */
[----:B-1----:R0:W-:Y:S01]  /*0130*/  STG.E.64 desc[UR12][R2.64], RZ ;  /* 0x000000ff02007986 */ /* 0x0021e2000c101b0c */
[----:B------:R-:W-:-:S07]  /*0140*/  IMAD.U32 R15, RZ, RZ, UR5 ;  /* 0x00000005ff0f7e24 */ /* 0x000fce000f8e00ff */
.L_x_0:
[----:B------:R-:W-:Y:S01]  /*0150*/  IMAD.WIDE R10, R9, 0x8, R6 ;  /* 0x00000008090a7825 */ /* 0x000fe200078e0206 */
[----:B------:R-:W-:Y:S02]  /*0160*/  MOV R4, R0 ;  /* 0x0000000000047202 */ /* 0x000fe40000000f00 */
[----:B------:R-:W-:Y:S02]  /*0170*/  MOV R5, R15 ;  /* 0x0000000f00057202 */ /* 0x000fe40000000f00 */
[----:B------:R-:W2:Y:S04]  /*0180*/  LDG.E.64 R14, desc[UR12][R10.64+-0x20] ;  /* 0xffffe00c0a0e7981 */ /* 0x000ea8000c1e1b00 */
[----:B---3--:R-:W2:Y:S02]  /*0190*/  LDG.E.64 R16, desc[UR12][R4.64+-0x20] ;  /* 0xffffe00c04107981 */ /* 0x008ea4000c1e1b00 */
[----:B--2---:R-:W-:-:S07]  /*01a0*/  DFMA R14, R14, R16, R12 ;  /* 0x000000100e0e722b */ /* 0x004fce000000000c */
[----:B------:R1:W-:Y:S04]  /*01b0*/  STG.E.64 desc[UR12][R2.64], R14 ;  /* 0x0000000e02007986 */ /* 0x0003e8000c101b0c */
[----:B------:R-:W2:Y:S04]  /*01c0*/  LDG.E.64 R12, desc[UR12][R10.64+-0x18] ;  /* 0xffffe80c0a0c7981 */ /* 0x000ea8000c1e1b00 */
[----:B------:R-:W2:Y:S02]  /*01d0*/  LDG.E.64 R16, desc[UR12][R4.64+-0x18] ;  /* 0xffffe80c04107981 */ /* 0x000ea4000c1e1b00 */
[----:B--2---:R-:W-:-:S07]  /*01e0*/  DFMA R12, R12, R16, R14 ;  /* 0x000000100c0c722b */ /* 0x004fce000000000e */
[----:B------:R2:W-:Y:S04]  /*01f0*/  STG.E.64 desc[UR12][R2.64], R12 ;  /* 0x0000000c02007986 */ /* 0x0005e8000c101b0c */
[----:B------:R-:W3:Y:S04]  /*0200*/  LDG.E.64 R16, desc[UR12][R10.64+-0x10] ;  /* 0xfffff00c0a107981 */ /* 0x000ee8000c1e1b00 */
[----:B------:R-:W3:Y:S02]  /*0210*/  LDG.E.64 R18, desc[UR12][R4.64+-0x10] ;  /* 0xfffff00c04127981 */ /* 0x000ee4000c1e1b00 */
[----:B---3--:R-:W-:-:S07]  /*0220*/  DFMA R16, R16, R18, R12 ;  /* 0x000000121010722b */ /* 0x008fce000000000c */
[----:B------:R3:W-:Y:S04]  /*0230*/  STG.E.64 desc[UR12][R2.64], R16 ;  /* 0x0000001002007986 */ /* 0x0007e8000c101b0c */
[----:B------:R-:W4:Y:S04]  /*0240*/  LDG.E.64 R18, desc[UR12][R10.64+-0x8] ;  /* 0xfffff80c0a127981 */ /* 0x000f28000c1e1b00 */
[----:B------:R-:W4:Y:S02]  /*0250*/  LDG.E.64 R20, desc[UR12][R4.64+-0x8] ;  /* 0xfffff80c04147981 */ /* 0x000f24000c1e1b00 */
[----:B----4-:R-:W-:-:S07]  /*0260*/  DFMA R18, R18, R20, R16 ;  /* 0x000000141212722b */ /* 0x010fce0000000010 */
[----:B------:R4:W-:Y:S04]  /*0270*/  STG.E.64 desc[UR12][R2.64], R18 ;  /* 0x0000001202007986 */ /* 0x0009e8000c101b0c */
[----:B-1----:R-:W5:Y:S04]  /*0280*/  LDG.E.64 R14, desc[UR12][R10.64] ;  /* 0x0000000c0a0e7981 */ /* 0x002f68000c1e1b00 */
[----:B------:R-:W5:Y:S02]  /*0290*/  LDG.E.64 R20, desc[UR12][R4.64] ;  /* 0x0000000c04147981 */ /* 0x000f64000c1e1b00 */
[----:B-----5:R-:W-:-:S07]  /*02a0*/  DFMA R14, R14, R20, R18 ;  /* 0x000000140e0e722b */ /* 0x020fce0000000012 */
[----:B------:R1:W-:Y:S04]  /*02b0*/  STG.E.64 desc[UR12][R2.64], R14 ;  /* 0x0000000e02007986 */ /* 0x0003e8000c101b0c */
[----:B--2---:R-:W2:Y:S04]  /*02c0*/  LDG.E.64 R12, desc[UR12][R10.64+0x8] ;  /* 0x0000080c0a0c7981 */ /* 0x004ea8000c1e1b00 */
[----:B------:R-:W2:Y:S02]  /*02d0*/  LDG.E.64 R20, desc[UR12][R4.64+0x8] ;  /* 0x0000080c04147981 */ /* 0x000ea4000c1e1b00 */
[----:B--2---:R-:W-:-:S07]  /*02e0*/  DFMA R20, R12, R20, R14 ;  /* 0x000000140c14722b */ /* 0x004fce000000000e */
[----:B------:R2:W-:Y:S04]  /*02f0*/  STG.E.64 desc[UR12][R2.64], R20 ;  /* 0x0000001402007986 */ /* 0x0005e8000c101b0c */
[----:B------:R-:W5:Y:S04]  /*0300*/  LDG.E.64 R12, desc[UR12][R10.64+0x10] ;  /* 0x0000100c0a0c7981 */ /* 0x000f68000c1e1b00 */
[----:B---3--:R-:W5:Y:S02]  /*0310*/  LDG.E.64 R16, desc[UR12][R4.64+0x10] ;  /* 0x0000100c04107981 */ /* 0x008f64000c1e1b00 */
[----:B-----5:R-:W-:-:S07]  /*0320*/  DFMA R16, R12, R16, R20 ;  /* 0x000000100c10722b */ /* 0x020fce0000000014 */
[----:B------:R3:W-:Y:S04]  /*0330*/  STG.E.64 desc[UR12][R2.64], R16 ;  /* 0x0000001002007986 */ /* 0x0007e8000c101b0c */
[----:B------:R-:W5:Y:S04]  /*0340*/  LDG.E.64 R12, desc[UR12][R10.64+0x18] ;  /* 0x0000180c0a0c7981 */ /* 0x000f68000c1e1b00 */
[----:B----4-:R-:W5:Y:S01]  /*0350*/  LDG.E.64 R18, desc[UR12][R4.64+0x18] ;  /* 0x0000180c04127981 */ /* 0x010f62000c1e1b00 */
[----:B-1----:R-:W-:Y:S01]  /*0360*/  VIADD R15, R9, 0x8 ;  /* 0x00000008090f7836 */ /* 0x002fe20000000000 */
[----:B-----5:R-:W-:-:S03]  /*0370*/  DFMA R18, R12, R18, R16 ;  /* 0x000000120c12722b */ /* 0x020fc60000000010 */
[----:B------:R-:W-:-:S04]  /*0380*/  IMAD.WIDE R12, R15, 0x8, R6 ;  /* 0x000000080f0c7825 */ /* 0x000fc800078e0206 */
[----:B------:R1:W-:Y:S04]  /*0390*/  STG.E.64 desc[UR12][R2.64], R18 ;  /* 0x0000001202007986 */ /* 0x0003e8000c101b0c */
[----:B--2---:R-:W2:Y:S04]  /*03a0*/  LDG.E.64 R20, desc[UR12][R4.64+0x20] ;  /* 0x0000200c04147981 */ /* 0x004ea8000c1e1b00 */
[----:B------:R-:W2:Y:S02]  /*03b0*/  LDG.E.64 R14, desc[UR12][R12.64+-0x20] ;  /* 0xffffe00c0c0e7981 */ /* 0x000ea4000c1e1b00 */
[----:B--2---:R-:W-:-:S07]  /*03c0*/  DFMA R14, R14, R20, R18 ;  /* 0x000000140e0e722b */ /* 0x004fce0000000012 */
[----:B------:R2:W-:Y:S04]  /*03d0*/  STG.E.64 desc[UR12][R2.64], R14 ;  /* 0x0000000e02007986 */ /* 0x0005e8000c101b0c */
[----:B---3--:R-:W3:Y:S04]  /*03e0*/  LDG.E.64 R16, desc[UR12][R12.64+-0x18] ;  /* 0xffffe80c0c107981 */ /* 0x008ee8000c1e1b00 */
        /* <DEDUP_REMOVED lines=19> */
[----:B------:R-:W5:Y:S04]  /*0520*/  LDG.E.64 R10, desc[UR12][R12.64+0x10] ;  /* 0x0000100c0c0a7981 */ /* 0x000f68000c1e1b00 */
[----:B----4-:R-:W5:Y:S02]  /*0530*/  LDG.E.64 R16, desc[UR12][R4.64+0x50] ;  /* 0x0000500c04107981 */ /* 0x010f64000c1e1b00 */
[----:B-----5:R-:W-:-:S07]  /*0540*/  DFMA R16, R10, R16, R20 ;  /* 0x000000100a10722b */ /* 0x020fce0000000014 */
[----:B------:R4:W-:Y:S04]  /*0550*/  STG.E.64 desc[UR12][R2.64], R16 ;  /* 0x0000001002007986 */ /* 0x0009e8000c101b0c */
[----:B------:R-:W5:Y:S04]  /*0560*/  LDG.E.64 R10, desc[UR12][R12.64+0x18] ;  /* 0x0000180c0c0a7981 */ /* 0x000f68000c1e1b00 */
[----:B-1----:R-:W5:Y:S01]  /*0570*/  LDG.E.64 R18, desc[UR12][R4.64+0x58] ;  /* 0x0000580c04127981 */ /* 0x002f62000c1e1b00 */
[----:B--2---:R-:W-:Y:S01]  /*0580*/  IADD3 R15, PT, PT, R9, 0x10, RZ ;  /* 0x00000010090f7810 */ /* 0x004fe20007ffe0ff */
[----:B-----5:R-:W-:-:S04]  /*0590*/  DFMA R18, R10, R18, R16 ;  /* 0x000000120a12722b */ /* 0x020fc80000000010 */
[----:B------:R-:W-:-:S03]  /*05a0*/  IMAD.WIDE R10, R15, 0x8, R6 ;  /* 0x000000080f0a7825 */ /* 0x000fc600078e0206 */
[----:B------:R1:W-:Y:S04]  /*05b0*/  STG.E.64 desc[UR12][R2.64], R18 ;  /* 0x0000001202007986 */ /* 0x0003e8000c101b0c */
[----:B---3--:R-:W2:Y:S04]  /*05c0*/  LDG.E.64 R20, desc[UR12][R4.64+0x60] ;  /* 0x0000600c04147981 */ /* 0x008ea8000c1e1b00 */
[----:B------:R-:W2:Y:S02]  /*05d0*/  LDG.E.64 R14, desc[UR12][R10.64+-0x20] ;  /* 0xffffe00c0a0e7981 */ /* 0x000ea4000c1e1b00 */
[----:B--2---:R-:W-:-:S07]  /*05e0*/  DFMA R14, R14, R20, R18 ;  /* 0x000000140e0e722b */ /* 0x004fce0000000012 */
[----:B------:R2:W-:Y:S04]  /*05f0*/  STG.E.64 desc[UR12][R2.64], R14 ;  /* 0x0000000e02007986 */ /* 0x0005e8000c101b0c */
[----:B----4-:R-:W3:Y:S04]  /*0600*/  LDG.E.64 R16, desc[UR12][R10.64+-0x18] ;  /* 0xffffe80c0a107981 */ /* 0x010ee8000c1e1b00 */
        /* <DEDUP_REMOVED lines=52> */
[----:B------:R-:W-:Y:S04]  /*0950*/  STG.E.64 desc[UR12][R2.64], R20 ;  /* 0x0000001402007986 */ /* 0x000fe8000c101b0c */
[----:B------:R-:W1:Y:S04]  /*0960*/  LDG.E.64 R10, desc[UR12][R12.64+0x10] ;  /* 0x0000100c0c0a7981 */ /* 0x000e68000c1e1b00 */
[----:B----4-:R-:W1:Y:S02]  /*0970*/  LDG.E.64 R16, desc[UR12][R4.64+0xd0] ;  /* 0x0000d00c04107981 */ /* 0x010e64000c1e1b00 */
[----:B-1----:R-:W-:-:S07]  /*0980*/  DFMA R18, R10, R16, R20 ;  /* 0x000000100a12722b */ /* 0x002fce0000000014 */
[----:B------:R1:W-:Y:S04]  /*0990*/  STG.E.64 desc[UR12][R2.64], R18 ;  /* 0x0000001202007986 */ /* 0x0003e8000c101b0c */
[----:B------:R-:W3:Y:S04]  /*09a0*/  LDG.E.64 R10, desc[UR12][R12.64+0x18] ;  /* 0x0000180c0c0a7981 */ /* 0x000ee8000c1e1b00 */
[----:B------:R-:W3:Y:S01]  /*09b0*/  LDG.E.64 R16, desc[UR12][R4.64+0xd8] ;  /* 0x0000d80c04107981 */ /* 0x000ee2000c1e1b00 */
[----:B--2---:R-:W-:Y:S01]  /*09c0*/  VIADD R15, R9, 0x20 ;  /* 0x00000020090f7836 */ /* 0x004fe20000000000 */
[----:B---3--:R-:W-:-:S03]  /*09d0*/  DFMA R22, R10, R16, R18 ;  /* 0x000000100a16722b */ /* 0x008fc60000000012 */
[----:B------:R-:W-:-:S04]  /*09e0*/  IMAD.WIDE R10, R15, 0x8, R6 ;  /* 0x000000080f0a7825 */ /* 0x000fc800078e0206 */
[----:B------:R-:W-:Y:S04]  /*09f0*/  STG.E.64 desc[UR12][R2.64], R22 ;  /* 0x0000001602007986 */ /* 0x000fe8000c101b0c */
        /* <DEDUP_REMOVED lines=9> */
[----:B-1----:R-:W4:Y:S02]  /*0a90*/  LDG.E.64 R18, desc[UR12][R4.64+0xf0] ;  /* 0x0000f00c04127981 */ /* 0x002f24000c1e1b00 */
[----:B----4-:R-:W-:-:S07]  /*0aa0*/  DFMA R16, R16, R18, R12 ;  /* 0x000000121010722b */ /* 0x010fce000000000c */
[----:B------:R1:W-:Y:S04]  /*0ab0*/  STG.E.64 desc[UR12][R2.64], R16 ;  /* 0x0000001002007986 */ /* 0x0003e8000c101b0c */
[----:B------:R-:W4:Y:S04]  /*0ac0*/  LDG.E.64 R18, desc[UR12][R10.64+-0x8] ;  /* 0xfffff80c0a127981 */ /* 0x000f28000c1e1b00 */
[----:B------:R-:W4:Y:S02]  /*0ad0*/  LDG.E.64 R20, desc[UR12][R4.64+0xf8] ;  /* 0x0000f80c04147981 */ /* 0x000f24000c1e1b00 */
[----:B----4-:R-:W-:-:S07]  /*0ae0*/  DFMA R18, R18, R20, R16 ;  /* 0x000000141212722b */ /* 0x010fce0000000010 */
        /* <DEDUP_REMOVED lines=10> */
[----:B-1----:R-:W5:Y:S02]  /*0b90*/  LDG.E.64 R16, desc[UR12][R4.64+0x110] ;  /* 0x0001100c04107981 */ /* 0x002f64000c1e1b00 */
[----:B-----5:R-:W-:-:S07]  /*0ba0*/  DFMA R16, R12, R16, R20 ;  /* 0x000000100c10722b */ /* 0x020fce0000000014 */
[----:B------:R3:W-:Y:S04]  /*0bb0*/  STG.E.64 desc[UR12][R2.64], R16 ;  /* 0x0000001002007986 */ /* 0x0007e8000c101b0c */
[----:B------:R-:W5:Y:S04]  /*0bc0*/  LDG.E.64 R12, desc[UR12][R10.64+0x18] ;  /* 0x0000180c0a0c7981 */ /* 0x000f68000c1e1b00 */
[----:B----4-:R-:W5:Y:S01]  /*0bd0*/  LDG.E.64 R18, desc[UR12][R4.64+0x118] ;  /* 0x0001180c04127981 */ /* 0x010f62000c1e1b00 */
[----:B------:R-:W-:-:S04]  /*0be0*/  UIADD3 UR4, UPT, UPT, UR4, 0x28, URZ ;  /* 0x0000002804047890 */ /* 0x000fc8000fffe0ff */
[----:B------:R-:W-:Y:S01]  /*0bf0*/  UISETP.NE.AND UP0, UPT, UR4, 0x3e8, UPT ;  /* 0x000003e80400788c */ /* 0x000fe2000bf05270 */
[----:B------:R-:W-:Y:S02]  /*0c00*/  IADD3 R0, P0, PT, R4, 0x140, RZ ;  /* 0x0000014004007810 */ /* 0x000fe40007f1e0ff */
[----:B------:R-:W-:Y:S02]  /*0c10*/  IADD3 R9, PT, PT, R9, 0x28, RZ ;  /* 0x0000002809097810 */ /* 0x000fe40007ffe0ff */
[----:B--2---:R-:W-:Y:S01]  /*0c20*/  IADD3.X R15, PT, PT, RZ, R5, RZ, P0, !PT ;  /* 0x00000005ff0f7210 */ /* 0x004fe200007fe4ff */
[----:B-----5:R-:W-:-:S07]  /*0c30*/  DFMA R12, R12, R18, R16 ;  /* 0x000000120c0c722b */ /* 0x020fce0000000010 */
[----:B------:R3:W-:Y:S01]  /*0c40*/  STG.E.64 desc[UR12][R2.64], R12 ;  /* 0x0000000c02007986 */ /* 0x0007e2000c101b0c */
[----:B------:R-:W-:Y:S05]  /*0c50*/  BRA.U UP0, `(.L_x_0) ;  /* 0xfffffff5003c7547 */ /* 0x000fea000b83ffff */
[----:B------:R-:W-:Y:S05]  /*0c60*/  EXIT ;  /* 0x000000000000794d */ /* 0x000fea0003800000 */
.L_x_1:
[----:B------:R-:W-:-:S00]  /*0c70*/  BRA `(.L_x_1) ;  /* 0xfffffffc00fc7947 */ /* 0x000fc0000383ffff */
[----:B------:R-:W-:-:S00]  /*0c80*/  NOP ;  /* 0x0000000000007918 */ /* 0x000fc00000000000 */
[----:B------:R-:W-:-:S00]  /*0c90*/  NOP ;  /* 0x0000000000007918 */ /* 0x000fc00000000000 */
[----:B------:R-:W-:-:S00]  /*0ca0*/  NOP ;  /* 0x0000000000007918 */ /* 0x000fc00000000000 */
[----:B------:R-:W-:-:S00]  /*0cb0*/  NOP ;  /* 0x0000000000007918 */ /* 0x000fc00000000000 */
[----:B------:R-:W-:-:S00]  /*0cc0*/  NOP ;  /* 0x0000000000007918 */ /* 0x000fc00000000000 */
[----:B------:R-:W-:-:S00]  /*0cd0*/  NOP ;  /* 0x0000000000007918 */ /* 0x000fc00000000000 */
[----:B------:R-:W-:-:S00]  /*0ce0*/  NOP ;  /* 0x0000000000007918 */ /* 0x000fc00000000000 */
[----:B------:R-:W-:-:S00]  /*0cf0*/  NOP ;  /* 0x0000000000007918 */ /* 0x000fc00000000000 */
.L_x_2:


//--------------------- .nv.shared.reserved.0     --------------------------
	.section	.nv.shared.reserved.0,"aw",@nobits
	.weak		__nv_reservedSMEM_offset_0_alias
	.size		__nv_reservedSMEM_offset_0_alias, 0, 64
	.other		__nv_reservedSMEM_offset_0_alias,@"STO_CUDA_RESERVED_SHARED STV_DEFAULT"
__nv_reservedSMEM_offset_0_alias:
	.zero		0
	.zero		64


//--------------------- .nv.constant0._Z3dotPdS_S_ --------------------------
	.section	.nv.constant0._Z3dotPdS_S_,"a",@progbits
	.sectionflags	@""
	.align	4
.nv.constant0._Z3dotPdS_S_:
	.zero		920


//--------------------- SYMBOLS --------------------------

	.type		.nv.reservedSmem.offset0,@object
	.size		.nv.reservedSmem.offset0,0x4
